//
// Generated by NVIDIA NVVM Compiler
//
// Compiler Build ID: CL-36424714
// Cuda compilation tools, release 13.0, V13.0.88
// Based on NVVM 20.0.0
//

.version 9.0
.target sm_100
.address_size 64

	// .globl	_Z13reduce_kernelPfS_j

.visible .entry _Z13reduce_kernelPfS_j(
	.param .u64 .ptr .align 1 _Z13reduce_kernelPfS_j_param_0,
	.param .u64 .ptr .align 1 _Z13reduce_kernelPfS_j_param_1,
	.param .u32 _Z13reduce_kernelPfS_j_param_2
)
{
	.reg .pred 	%p<12>;
	.reg .b32 	%r<17>;
	.reg .b32 	%f<35>;
	.reg .b64 	%rd<29>;

	ld.param.u64 	%rd4, [_Z13reduce_kernelPfS_j_param_0];
	ld.param.u64 	%rd3, [_Z13reduce_kernelPfS_j_param_1];
	cvta.to.global.u64 	%rd1, %rd4;
	mov.u32 	%r1, %ctaid.x;
	mov.u32 	%r4, %ntid.x;
	mul.lo.s32 	%r5, %r4, %r1;
	shl.b32 	%r6, %r5, 1;
	mov.u32 	%r2, %tid.x;
	add.s32 	%r3, %r6, %r2;
	mul.wide.u32 	%rd5, %r3, 4;
	add.s64 	%rd2, %rd1, %rd5;
	add.s32 	%r7, %r3, 1024;
	mul.wide.u32 	%rd6, %r7, 4;
	add.s64 	%rd7, %rd1, %rd6;
	ld.global.f32 	%f1, [%rd7];
	ld.global.f32 	%f2, [%rd2];
	add.f32 	%f3, %f1, %f2;
	st.global.f32 	[%rd2], %f3;
	bar.sync 	0;
	setp.gt.u32 	%p1, %r2, 511;
	@%p1 bra 	$L__BB0_2;
	add.s32 	%r8, %r3, 512;
	mul.wide.u32 	%rd8, %r8, 4;
	add.s64 	%rd9, %rd1, %rd8;
	ld.global.f32 	%f4, [%rd9];
	ld.global.f32 	%f5, [%rd2];
	add.f32 	%f6, %f4, %f5;
	st.global.f32 	[%rd2], %f6;
$L__BB0_2:
	bar.sync 	0;
	setp.gt.u32 	%p2, %r2, 255;
	@%p2 bra 	$L__BB0_4;
	add.s32 	%r9, %r3, 256;
	mul.wide.u32 	%rd10, %r9, 4;
	add.s64 	%rd11, %rd1, %rd10;
	ld.global.f32 	%f7, [%rd11];
	ld.global.f32 	%f8, [%rd2];
	add.f32 	%f9, %f7, %f8;
	st.global.f32 	[%rd2], %f9;
$L__BB0_4:
	bar.sync 	0;
	setp.gt.u32 	%p3, %r2, 127;
	@%p3 bra 	$L__BB0_6;
	add.s32 	%r10, %r3, 128;
	mul.wide.u32 	%rd12, %r10, 4;
	add.s64 	%rd13, %rd1, %rd12;
	ld.global.f32 	%f10, [%rd13];
	ld.global.f32 	%f11, [%rd2];
	add.f32 	%f12, %f10, %f11;
	st.global.f32 	[%rd2], %f12;
$L__BB0_6:
	bar.sync 	0;
	setp.gt.u32 	%p4, %r2, 63;
	@%p4 bra 	$L__BB0_8;
	add.s32 	%r11, %r3, 64;
	mul.wide.u32 	%rd14, %r11, 4;
	add.s64 	%rd15, %rd1, %rd14;
	ld.global.f32 	%f13, [%rd15];
	ld.global.f32 	%f14, [%rd2];
	add.f32 	%f15, %f13, %f14;
	st.global.f32 	[%rd2], %f15;
$L__BB0_8:
	bar.sync 	0;
	setp.gt.u32 	%p5, %r2, 31;
	@%p5 bra 	$L__BB0_10;
	add.s32 	%r12, %r3, 32;
	mul.wide.u32 	%rd16, %r12, 4;
	add.s64 	%rd17, %rd1, %rd16;
	ld.global.f32 	%f16, [%rd17];
	ld.global.f32 	%f17, [%rd2];
	add.f32 	%f18, %f16, %f17;
	st.global.f32 	[%rd2], %f18;
$L__BB0_10:
	bar.sync 	0;
	setp.gt.u32 	%p6, %r2, 15;
	@%p6 bra 	$L__BB0_12;
	add.s32 	%r13, %r3, 16;
	mul.wide.u32 	%rd18, %r13, 4;
	add.s64 	%rd19, %rd1, %rd18;
	ld.global.f32 	%f19, [%rd19];
	ld.global.f32 	%f20, [%rd2];
	add.f32 	%f21, %f19, %f20;
	st.global.f32 	[%rd2], %f21;
$L__BB0_12:
	bar.sync 	0;
	setp.gt.u32 	%p7, %r2, 7;
	@%p7 bra 	$L__BB0_14;
	add.s32 	%r14, %r3, 8;
	mul.wide.u32 	%rd20, %r14, 4;
	add.s64 	%rd21, %rd1, %rd20;
	ld.global.f32 	%f22, [%rd21];
	ld.global.f32 	%f23, [%rd2];
	add.f32 	%f24, %f22, %f23;
	st.global.f32 	[%rd2], %f24;
$L__BB0_14:
	bar.sync 	0;
	setp.gt.u32 	%p8, %r2, 3;
	@%p8 bra 	$L__BB0_16;
	add.s32 	%r15, %r3, 4;
	mul.wide.u32 	%rd22, %r15, 4;
	add.s64 	%rd23, %rd1, %rd22;
	ld.global.f32 	%f25, [%rd23];
	ld.global.f32 	%f26, [%rd2];
	add.f32 	%f27, %f25, %f26;
	st.global.f32 	[%rd2], %f27;
$L__BB0_16:
	bar.sync 	0;
	setp.gt.u32 	%p9, %r2, 1;
	@%p9 bra 	$L__BB0_18;
	add.s32 	%r16, %r3, 2;
	mul.wide.u32 	%rd24, %r16, 4;
	add.s64 	%rd25, %rd1, %rd24;
	ld.global.f32 	%f28, [%rd25];
	ld.global.f32 	%f29, [%rd2];
	add.f32 	%f30, %f28, %f29;
	st.global.f32 	[%rd2], %f30;
$L__BB0_18:
	bar.sync 	0;
	setp.ne.s32 	%p10, %r2, 0;
	@%p10 bra 	$L__BB0_20;
	ld.global.f32 	%f31, [%rd2+4];
	ld.global.f32 	%f32, [%rd2];
	add.f32 	%f33, %f31, %f32;
	st.global.f32 	[%rd2], %f33;
$L__BB0_20:
	setp.ne.s32 	%p11, %r2, 0;
	bar.sync 	0;
	@%p11 bra 	$L__BB0_22;
	ld.global.f32 	%f34, [%rd2];
	cvta.to.global.u64 	%rd26, %rd3;
	mul.wide.u32 	%rd27, %r1, 4;
	add.s64 	%rd28, %rd26, %rd27;
	st.global.f32 	[%rd28], %f34;
$L__BB0_22:
	ret;

}


// ===== COMPILED SASS (sm_100) =====

	.target	sm_100

	.elftype	@"ET_EXEC"


//--------------------- .note.nv.tkinfo           --------------------------
	.section	.note.nv.tkinfo,"",@"SHT_NOTE"
	.sectionflags	@"SHF_NOTE_NV_TKINFO"
	.tkinfo
        /*0018*/ 	.word	0x00000002
        /*0030*/ 	.string	""
        /*0030*/ 	.string	"ptxas"
        /*0030*/ 	.string	"Cuda compilation tools, release 13.0, V13.0.88"
        /*0030*/ 	.string	"Build cuda_13.0.r13.0/compiler.36424714_0"
        /*0030*/ 	.string	"-arch sm_100 -m 64 "



//--------------------- .note.nv.cuinfo           --------------------------
	.section	.note.nv.cuinfo,"",@"SHT_NOTE"
	.sectionflags	@"SHF_NOTE_NV_CUINFO"
        /*0018*/ 	.short	0x0002
        /*001a*/ 	.short	0x0064
        /*001c*/ 	.short	0x0082
	.zero		2


//--------------------- .nv.info                  --------------------------
	.section	.nv.info,"",@"SHT_CUDA_INFO"
	.align	4


	//----- nvinfo : EIATTR_REGCOUNT
	.align		4
        /*0000*/ 	.byte	0x04, 0x2f
        /*0002*/ 	.short	(.L_1 - .L_0)
	.align		4
.L_0:
        /*0004*/ 	.word	index@(_Z13reduce_kernelPfS_j)
        /*0008*/ 	.word	0x0000000e


	//----- nvinfo : EIATTR_FRAME_SIZE
	.align		4
.L_1:
        /*000c*/ 	.byte	0x04, 0x11
        /*000e*/ 	.short	(.L_3 - .L_2)
	.align		4
.L_2:
        /*0010*/ 	.word	index@(_Z13reduce_kernelPfS_j)
        /*0014*/ 	.word	0x00000000


	//----- nvinfo : EIATTR_MIN_STACK_SIZE
	.align		4
.L_3:
        /*0018*/ 	.byte	0x04, 0x12
        /*001a*/ 	.short	(.L_5 - .L_4)
	.align		4
.L_4:
        /*001c*/ 	.word	index@(_Z13reduce_kernelPfS_j)
        /*0020*/ 	.word	0x00000000
.L_5:


//--------------------- .nv.compat                --------------------------
	.section	.nv.compat,"",@"SHT_CUDA_COMPAT_INFO"
	.align	4
        /*0000*/ 	.byte	0x02, 0x09, 0x00, 0x00, 0x02, 0x02, 0x01, 0x00, 0x02, 0x05, 0x05, 0x00, 0x03, 0x07, 0x01, 0x01
        /*0010*/ 	.byte	0x02, 0x03, 0x00, 0x00, 0x02, 0x06, 0x01, 0x00, 0x04, 0x0b, 0x08, 0x00, 0x09, 0x00, 0x00, 0x00
        /*0020*/ 	.byte	0x00, 0x00, 0x00, 0x00


//--------------------- .nv.info._Z13reduce_kernelPfS_j --------------------------
	.section	.nv.info._Z13reduce_kernelPfS_j,"",@"SHT_CUDA_INFO"
	.sectionflags	@""
	.align	4


	//----- nvinfo : EIATTR_CUDA_API_VERSION
	.align		4
        /*0000*/ 	.byte	0x04, 0x37
        /*0002*/ 	.short	(.L_7 - .L_6)
.L_6:
        /*0004*/ 	.word	0x00000082


	//----- nvinfo : EIATTR_KPARAM_INFO
	.align		4
.L_7:
        /*0008*/ 	.byte	0x04, 0x17
        /*000a*/ 	.short	(.L_9 - .L_8)
.L_8:
        /*000c*/ 	.word	0x00000000
        /*0010*/ 	.short	0x0002
        /*0012*/ 	.short	0x0010
        /*0014*/ 	.byte	0x00, 0xf0, 0x11, 0x00


	//----- nvinfo : EIATTR_KPARAM_INFO
	.align		4
.L_9:
        /*0018*/ 	.byte	0x04, 0x17
        /*001a*/ 	.short	(.L_11 - .L_10)
.L_10:
        /*001c*/ 	.word	0x00000000
        /*0020*/ 	.short	0x0001
        /*0022*/ 	.short	0x0008
        /*0024*/ 	.byte	0x00, 0xf5, 0x21, 0x00


	//----- nvinfo : EIATTR_KPARAM_INFO
	.align		4
.L_11:
        /*0028*/ 	.byte	0x04, 0x17
        /*002a*/ 	.short	(.L_13 - .L_12)
.L_12:
        /*002c*/ 	.word	0x00000000
        /*0030*/ 	.short	0x0000
        /*0032*/ 	.short	0x0000
        /*0034*/ 	.byte	0x00, 0xf5, 0x21, 0x00


	//----- nvinfo : EIATTR_SPARSE_MMA_MASK
	.align		4
.L_13:
        /*0038*/ 	.byte	0x03, 0x50
        /*003a*/ 	.short	0x0000


	//----- nvinfo : EIATTR_MAXREG_COUNT
	.align		4
        /*003c*/ 	.byte	0x03, 0x1b
        /*003e*/ 	.short	0x00ff


	//----- nvinfo : EIATTR_NUM_BARRIERS
	.align		4
        /*0040*/ 	.byte	0x02, 0x4c
        /*0042*/ 	.byte	0x01
	.zero		1


	//----- nvinfo : EIATTR_MERCURY_ISA_VERSION
	.align		4
        /*0044*/ 	.byte	0x03, 0x5f
        /*0046*/ 	.short	0x0101


	//----- nvinfo : EIATTR_VRC_CTA_INIT_COUNT
	.align		4
        /*0048*/ 	.byte	0x02, 0x4a
	.zero		1
	.zero		1


	//----- nvinfo : EIATTR_EXIT_INSTR_OFFSETS
	.align		4
        /*004c*/ 	.byte	0x04, 0x1c
        /*004e*/ 	.short	(.L_15 - .L_14)


	//   ....[0]....
.L_14:
        /*0050*/ 	.word	0x000007e0


	//   ....[1]....
        /*0054*/ 	.word	0x00000830


	//----- nvinfo : EIATTR_CRS_STACK_SIZE
	.align		4
.L_15:
        /*0058*/ 	.byte	0x04, 0x1e
        /*005a*/ 	.short	(.L_17 - .L_16)
.L_16:
        /*005c*/ 	.word	0x00000000


	//----- nvinfo : EIATTR_CBANK_PARAM_SIZE
	.align		4
.L_17:
        /*0060*/ 	.byte	0x03, 0x19
        /*0062*/ 	.short	0x0014


	//----- nvinfo : EIATTR_PARAM_CBANK
	.align		4
        /*0064*/ 	.byte	0x04, 0x0a
        /*0066*/ 	.short	(.L_19 - .L_18)
	.align		4
.L_18:
        /*0068*/ 	.word	index@(.nv.constant0._Z13reduce_kernelPfS_j)
        /*006c*/ 	.short	0x0380
        /*006e*/ 	.short	0x0014


	//----- nvinfo : EIATTR_SW_WAR
	.align		4
.L_19:
        /*0070*/ 	.byte	0x04, 0x36
        /*0072*/ 	.short	(.L_21 - .L_20)
.L_20:
        /*0074*/ 	.word	0x00000008
.L_21:


//--------------------- .nv.callgraph             --------------------------
	.section	.nv.callgraph,"",@"SHT_CUDA_CALLGRAPH"
	.align	4
	.sectionentsize	8
	.align		4
        /*0000*/ 	.word	0x00000000
	.align		4
        /*0004*/ 	.word	0xffffffff
	.align		4
        /*0008*/ 	.word	0x00000000
	.align		4
        /*000c*/ 	.word	0xfffffffe
	.align		4
        /*0010*/ 	.word	0x00000000
	.align		4
        /*0014*/ 	.word	0xfffffffd
	.align		4
        /*0018*/ 	.word	0x00000000
	.align		4
        /*001c*/ 	.word	0xfffffffc


//--------------------- .text._Z13reduce_kernelPfS_j --------------------------
	.section	.text._Z13reduce_kernelPfS_j,"ax",@progbits
	.align	128
        .global         _Z13reduce_kernelPfS_j
        .type           _Z13reduce_kernelPfS_j,@function
        .size           _Z13reduce_kernelPfS_j,(.L_x_21 - _Z13reduce_kernelPfS_j)
        .other          _Z13reduce_kernelPfS_j,@"STO_CUDA_ENTRY STV_DEFAULT"
_Z13reduce_kernelPfS_j:
.text._Z13reduce_kernelPfS_j:
[----:B------:R-:W-:Y:S01]  /*0000*/  LDC R1, c[0x0][0x37c] ;  /* 0x0000df00ff017b82 */ /* 0x000fe20000000800 */
[----:B------:R-:W0:Y:S01]  /*0010*/  S2R R0, SR_CTAID.X ;  /* 0x0000000000007919 */ /* 0x000e220000002500 */
[----:B------:R-:W0:Y:S06]  /*0020*/  LDCU UR6, c[0x0][0x360] ;  /* 0x00006c00ff0677ac */ /* 0x000e2c0008000800 */
[----:B------:R-:W1:Y:S01]  /*0030*/  LDC.64 R4, c[0x0][0x380] ;  /* 0x0000e000ff047b82 */ /* 0x000e620000000a00 */
[----:B------:R-:W2:Y:S01]  /*0040*/  S2R R6, SR_TID.X ;  /* 0x0000000000067919 */ /* 0x000ea20000002100 */
[----:B------:R-:W3:Y:S01]  /*0050*/  LDCU.64 UR4, c[0x0][0x358] ;  /* 0x00006b00ff0477ac */ /* 0x000ee20008000a00 */
[----:B0-----:R-:W-:-:S05]  /*0060*/  IMAD R7, R0, UR6, RZ ;  /* 0x0000000600077c24 */ /* 0x001fca000f8e02ff */
[----:B--2---:R-:W-:-:S04]  /*0070*/  LEA R7, R7, R6, 0x1 ;  /* 0x0000000607077211 */ /* 0x004fc800078e08ff */
[C---:B------:R-:W-:Y:S01]  /*0080*/  IADD3 R9, PT, PT, R7.reuse, 0x400, RZ ;  /* 0x0000040007097810 */ /* 0x040fe20007ffe0ff */
[----:B-1----:R-:W-:-:S04]  /*0090*/  IMAD.WIDE.U32 R2, R7, 0x4, R4 ;  /* 0x0000000407027825 */ /* 0x002fc800078e0004 */
[----:B------:R-:W-:Y:S01]  /*00a0*/  IMAD.WIDE.U32 R8, R9, 0x4, R4 ;  /* 0x0000000409087825 */ /* 0x000fe200078e0004 */
[----:B---3--:R-:W2:Y:S05]  /*00b0*/  LDG.E R11, desc[UR4][R2.64] ;  /* 0x00000004020b7981 */ /* 0x008eaa000c1e1900 */
[----:B------:R-:W2:Y:S01]  /*00c0*/  LDG.E R8, desc[UR4][R8.64] ;  /* 0x0000000408087981 */ /* 0x000ea2000c1e1900 */
[C---:B------:R-:W-:Y:S01]  /*00d0*/  ISETP.GT.U32.AND P4, PT, R6.reuse, 0x1ff, PT ;  /* 0x000001ff0600780c */ /* 0x040fe20003f84070 */
[----:B------:R-:W-:Y:S01]  /*00e0*/  BSSY.RECONVERGENT B0, `(.L_x_0) ;  /* 0x0000013000007945 */ /* 0x000fe20003800200 */
[C---:B------:R-:W-:Y:S02]  /*00f0*/  ISETP.GT.U32.AND P2, PT, R6.reuse, 0x3f, PT ;  /* 0x0000003f0600780c */ /* 0x040fe40003f44070 */
[----:B------:R-:W-:-:S02]  /*0100*/  ISETP.GT.U32.AND P5, PT, R6, 0xff, PT ;  /* 0x000000ff0600780c */ /* 0x000fc40003fa4070 */
[C---:B------:R-:W-:Y:S02]  /*0110*/  ISETP.GT.U32.AND P6, PT, R6.reuse, 0x7f, PT ;  /* 0x0000007f0600780c */ /* 0x040fe40003fc4070 */
[C---:B------:R-:W-:Y:S02]  /*0120*/  ISETP.GT.U32.AND P0, PT, R6.reuse, 0x1f, PT ;  /* 0x0000001f0600780c */ /* 0x040fe40003f04070 */
[C---:B------:R-:W-:Y:S02]  /*0130*/  ISETP.GT.U32.AND P1, PT, R6.reuse, 0xf, PT ;  /* 0x0000000f0600780c */ /* 0x040fe40003f24070 */
[----:B------:R-:W-:Y:S01]  /*0140*/  ISETP.GT.U32.AND P3, PT, R6, 0x3, PT ;  /* 0x000000030600780c */ /* 0x000fe20003f64070 */
[----:B--2---:R-:W-:Y:S01]  /*0150*/  FADD R11, R8, R11 ;  /* 0x0000000b080b7221 */ /* 0x004fe20000000000 */
[----:B------:R-:W-:Y:S02]  /*0160*/  P2R R8, PR, RZ, 0x4 ;  /* 0x00000004ff087803 */ /* 0x000fe40000000000 */
[----:B------:R-:W-:-:S02]  /*0170*/  ISETP.GT.U32.AND P2, PT, R6, 0x7, PT ;  /* 0x000000070600780c */ /* 0x000fc40003f44070 */
[----:B------:R0:W-:Y:S01]  /*0180*/  STG.E desc[UR4][R2.64], R11 ;  /* 0x0000000b02007986 */ /* 0x0001e2000c101904 */
[----:B------:R-:W-:Y:S06]  /*0190*/  BAR.SYNC.DEFER_BLOCKING 0x0 ;  /* 0x0000000000007b1d */ /* 0x000fec0000010000 */
[----:B------:R-:W-:Y:S05]  /*01a0*/  @P4 BRA `(.L_x_1) ;  /* 0x0000000000184947 */ /* 0x000fea0003800000 */
[----:B------:R-:W-:Y:S01]  /*01b0*/  IADD3 R9, PT, PT, R7, 0x200, RZ ;  /* 0x0000020007097810 */ /* 0x000fe20007ffe0ff */
[----:B0-----:R-:W2:Y:S04]  /*01c0*/  LDG.E R11, desc[UR4][R2.64] ;  /* 0x00000004020b7981 */ /* 0x001ea8000c1e1900 */
[----:B------:R-:W-:-:S06]  /*01d0*/  IMAD.WIDE.U32 R8, R9, 0x4, R4 ;  /* 0x0000000409087825 */ /* 0x000fcc00078e0004 */
[----:B------:R-:W2:Y:S02]  /*01e0*/  LDG.E R8, desc[UR4][R8.64] ;  /* 0x0000000408087981 */ /* 0x000ea4000c1e1900 */
[----:B--2---:R-:W-:-:S05]  /*01f0*/  FADD R11, R8, R11 ;  /* 0x0000000b080b7221 */ /* 0x004fca0000000000 */
[----:B------:R1:W-:Y:S02]  /*0200*/  STG.E desc[UR4][R2.64], R11 ;  /* 0x0000000b02007986 */ /* 0x0003e4000c101904 */
.L_x_1:
[----:B------:R-:W-:Y:S05]  /*0210*/  BSYNC.RECONVERGENT B0 ;  /* 0x0000000000007941 */ /* 0x000fea0003800200 */
.L_x_0:
[----:B------:R-:W-:Y:S01]  /*0220*/  BAR.SYNC.DEFER_BLOCKING 0x0 ;  /* 0x0000000000007b1d */ /* 0x000fe20000010000 */
[----:B------:R-:W-:-:S05]  /*0230*/  ISETP.GT.U32.AND P4, PT, R6, 0x1, PT ;  /* 0x000000010600780c */ /* 0x000fca0003f84070 */
[----:B------:R-:W-:Y:S04]  /*0240*/  BSSY.RECONVERGENT B0, `(.L_x_2) ;  /* 0x0000008000007945 */ /* 0x000fe80003800200 */
[----:B------:R-:W-:Y:S05]  /*0250*/  @P5 BRA `(.L_x_3) ;  /* 0x0000000000185947 */ /* 0x000fea0003800000 */
[----:B------:R-:W-:Y:S01]  /*0260*/  IADD3 R9, PT, PT, R7, 0x100, RZ ;  /* 0x0000010007097810 */ /* 0x000fe20007ffe0ff */
[----:B01----:R-:W2:Y:S04]  /*0270*/  LDG.E R11, desc[UR4][R2.64] ;  /* 0x00000004020b7981 */ /* 0x003ea8000c1e1900 */
[----:B------:R-:W-:-:S06]  /*0280*/  IMAD.WIDE.U32 R8, R9, 0x4, R4 ;  /* 0x0000000409087825 */ /* 0x000fcc00078e0004 */
[----:B------:R-:W2:Y:S02]  /*0290*/  LDG.E R8, desc[UR4][R8.64] ;  /* 0x0000000408087981 */ /* 0x000ea4000c1e1900 */
[----:B--2---:R-:W-:-:S05]  /*02a0*/  FADD R11, R8, R11 ;  /* 0x0000000b080b7221 */ /* 0x004fca0000000000 */
[----:B------:R2:W-:Y:S02]  /*02b0*/  STG.E desc[UR4][R2.64], R11 ;  /* 0x0000000b02007986 */ /* 0x0005e4000c101904 */
.L_x_3:
[----:B------:R-:W-:Y:S05]  /*02c0*/  BSYNC.RECONVERGENT B0 ;  /* 0x0000000000007941 */ /* 0x000fea0003800200 */
.L_x_2:
[----:B------:R-:W-:Y:S01]  /*02d0*/  BAR.SYNC.DEFER_BLOCKING 0x0 ;  /* 0x0000000000007b1d */ /* 0x000fe20000010000 */
[----:B------:R-:W-:-:S05]  /*02e0*/  ISETP.NE.AND P5, PT, R6, RZ, PT ;  /* 0x000000ff0600720c */ /* 0x000fca0003fa5270 */
[----:B------:R-:W-:Y:S04]  /*02f0*/  BSSY.RECONVERGENT B0, `(.L_x_4) ;  /* 0x0000008000007945 */ /* 0x000fe80003800200 */
[----:B------:R-:W-:Y:S05]  /*0300*/  @P6 BRA `(.L_x_5) ;  /* 0x0000000000186947 */ /* 0x000fea0003800000 */
[----:B------:R-:W-:Y:S01]  /*0310*/  IADD3 R9, PT, PT, R7, 0x80, RZ ;  /* 0x0000008007097810 */ /* 0x000fe20007ffe0ff */
[----:B012---:R-:W2:Y:S04]  /*0320*/  LDG.E R11, desc[UR4][R2.64] ;  /* 0x00000004020b7981 */ /* 0x007ea8000c1e1900 */
[----:B------:R-:W-:-:S06]  /*0330*/  IMAD.WIDE.U32 R8, R9, 0x4, R4 ;  /* 0x0000000409087825 */ /* 0x000fcc00078e0004 */
[----:B------:R-:W2:Y:S02]  /*0340*/  LDG.E R8, desc[UR4][R8.64] ;  /* 0x0000000408087981 */ /* 0x000ea4000c1e1900 */
[----:B--2---:R-:W-:-:S05]  /*0350*/  FADD R11, R8, R11 ;  /* 0x0000000b080b7221 */ /* 0x004fca0000000000 */
[----:B------:R3:W-:Y:S02]  /*0360*/  STG.E desc[UR4][R2.64], R11 ;  /* 0x0000000b02007986 */ /* 0x0007e4000c101904 */
.L_x_5:
[----:B------:R-:W-:Y:S05]  /*0370*/  BSYNC.RECONVERGENT B0 ;  /* 0x0000000000007941 */ /* 0x000fea0003800200 */
.L_x_4:
[----:B------:R-:W-:Y:S01]  /*0380*/  BAR.SYNC.DEFER_BLOCKING 0x0 ;  /* 0x0000000000007b1d */ /* 0x000fe20000010000 */
[----:B------:R-:W-:-:S05]  /*0390*/  ISETP.GT.U32.AND P6, PT, R6, 0x3f, PT ;  /* 0x0000003f0600780c */ /* 0x000fca0003fc4070 */
[----:B------:R-:W-:Y:S08]  /*03a0*/  BSSY.RECONVERGENT B0, `(.L_x_6) ;  /* 0x0000008000007945 */ /* 0x000ff00003800200 */
[----:B------:R-:W-:Y:S05]  /*03b0*/  @P6 BRA `(.L_x_7) ;  /* 0x0000000000186947 */ /* 0x000fea0003800000 */
[----:B------:R-:W-:Y:S01]  /*03c0*/  IADD3 R9, PT, PT, R7, 0x40, RZ ;  /* 0x0000004007097810 */ /* 0x000fe20007ffe0ff */
[----:B0123--:R-:W2:Y:S04]  /*03d0*/  LDG.E R11, desc[UR4][R2.64] ;  /* 0x00000004020b7981 */ /* 0x00fea8000c1e1900 */
[----:B------:R-:W-:-:S06]  /*03e0*/  IMAD.WIDE.U32 R8, R9, 0x4, R4 ;  /* 0x0000000409087825 */ /* 0x000fcc00078e0004 */
[----:B------:R-:W2:Y:S02]  /*03f0*/  LDG.E R8, desc[UR4][R8.64] ;  /* 0x0000000408087981 */ /* 0x000ea4000c1e1900 */
[----:B--2---:R-:W-:-:S05]  /*0400*/  FADD R11, R8, R11 ;  /* 0x0000000b080b7221 */ /* 0x004fca0000000000 */
[----:B------:R4:W-:Y:S02]  /*0410*/  STG.E desc[UR4][R2.64], R11 ;  /* 0x0000000b02007986 */ /* 0x0009e4000c101904 */
.L_x_7:
[----:B------:R-:W-:Y:S05]  /*0420*/  BSYNC.RECONVERGENT B0 ;  /* 0x0000000000007941 */ /* 0x000fea0003800200 */
.L_x_6:
[----:B------:R-:W-:Y:S06]  /*0430*/  BAR.SYNC.DEFER_BLOCKING 0x0 ;  /* 0x0000000000007b1d */ /* 0x000fec0000010000 */
[----:B------:R-:W-:Y:S04]  /*0440*/  BSSY.RECONVERGENT B0, `(.L_x_8) ;  /* 0x0000008000007945 */ /* 0x000fe80003800200 */
[----:B------:R-:W-:Y:S05]  /*0450*/  @P0 BRA `(.L_x_9) ;  /* 0x0000000000180947 */ /* 0x000fea0003800000 */
[----:B------:R-:W-:Y:S01]  /*0460*/  IADD3 R9, PT, PT, R7, 0x20, RZ ;  /* 0x0000002007097810 */ /* 0x000fe20007ffe0ff */
[----:B01234-:R-:W2:Y:S04]  /*0470*/  LDG.E R11, desc[UR4][R2.64] ;  /* 0x00000004020b7981 */ /* 0x01fea8000c1e1900 */
[----:B------:R-:W-:-:S06]  /*0480*/  IMAD.WIDE.U32 R8, R9, 0x4, R4 ;  /* 0x0000000409087825 */ /* 0x000fcc00078e0004 */
[----:B------:R-:W2:Y:S02]  /*0490*/  LDG.E R8, desc[UR4][R8.64] ;  /* 0x0000000408087981 */ /* 0x000ea4000c1e1900 */
[----:B--2---:R-:W-:-:S05]  /*04a0*/  FADD R11, R8, R11 ;  /* 0x0000000b080b7221 */ /* 0x004fca0000000000 */
[----:B------:R0:W-:Y:S02]  /*04b0*/  STG.E desc[UR4][R2.64], R11 ;  /* 0x0000000b02007986 */ /* 0x0001e4000c101904 */
.L_x_9:
[----:B------:R-:W-:Y:S05]  /*04c0*/  BSYNC.RECONVERGENT B0 ;  /* 0x0000000000007941 */ /* 0x000fea0003800200 */
.L_x_8:
        /* <DEDUP_REMOVED lines=9> */
.L_x_11:
[----:B------:R-:W-:Y:S05]  /*0560*/  BSYNC.RECONVERGENT B0 ;  /* 0x0000000000007941 */ /* 0x000fea0003800200 */
.L_x_10:
        /* <DEDUP_REMOVED lines=9> */
.L_x_13:
[----:B------:R-:W-:Y:S05]  /*0600*/  BSYNC.RECONVERGENT B0 ;  /* 0x0000000000007941 */ /* 0x000fea0003800200 */
.L_x_12:
        /* <DEDUP_REMOVED lines=9> */
.L_x_15:
[----:B------:R-:W-:Y:S05]  /*06a0*/  BSYNC.RECONVERGENT B0 ;  /* 0x0000000000007941 */ /* 0x000fea0003800200 */
.L_x_14:
[----:B------:R-:W-:Y:S06]  /*06b0*/  BAR.SYNC.DEFER_BLOCKING 0x0 ;  /* 0x0000000000007b1d */ /* 0x000fec0000010000 */
[----:B------:R-:W-:Y:S04]  /*06c0*/  BSSY.RECONVERGENT B0, `(.L_x_16) ;  /* 0x0000008000007945 */ /* 0x000fe80003800200 */
[----:B------:R-:W-:Y:S05]  /*06d0*/  @P4 BRA `(.L_x_17) ;  /* 0x0000000000184947 */ /* 0x000fea0003800000 */
[----:B------:R-:W-:-:S05]  /*06e0*/  IADD3 R7, PT, PT, R7, 0x2, RZ ;  /* 0x0000000207077810 */ /* 0x000fca0007ffe0ff */
[----:B------:R-:W-:Y:S02]  /*06f0*/  IMAD.WIDE.U32 R4, R7, 0x4, R4 ;  /* 0x0000000407047825 */ /* 0x000fe400078e0004 */
[----:B------:R-:W5:Y:S04]  /*0700*/  LDG.E R7, desc[UR4][R2.64] ;  /* 0x0000000402077981 */ /* 0x000f68000c1e1900 */
[----:B------:R-:W5:Y:S02]  /*0710*/  LDG.E R4, desc[UR4][R4.64] ;  /* 0x0000000404047981 */ /* 0x000f64000c1e1900 */
[----:B-----5:R-:W-:-:S05]  /*0720*/  FADD R7, R4, R7 ;  /* 0x0000000704077221 */ /* 0x020fca0000000000 */
[----:B------:R0:W-:Y:S02]  /*0730*/  STG.E desc[UR4][R2.64], R7 ;  /* 0x0000000702007986 */ /* 0x0001e4000c101904 */
.L_x_17:
[----:B------:R-:W-:Y:S05]  /*0740*/  BSYNC.RECONVERGENT B0 ;  /* 0x0000000000007941 */ /* 0x000fea0003800200 */
.L_x_16:
[----:B------:R-:W-:Y:S06]  /*0750*/  BAR.SYNC.DEFER_BLOCKING 0x0 ;  /* 0x0000000000007b1d */ /* 0x000fec0000010000 */
[----:B------:R-:W-:Y:S04]  /*0760*/  BSSY.RECONVERGENT B0, `(.L_x_18) ;  /* 0x0000006000007945 */ /* 0x000fe80003800200 */
[----:B------:R-:W-:Y:S05]  /*0770*/  @P5 BRA `(.L_x_19) ;  /* 0x0000000000105947 */ /* 0x000fea0003800000 */
[----:B------:R-:W5:Y:S04]  /*0780*/  LDG.E R4, desc[UR4][R2.64+0x4] ;  /* 0x0000040402047981 */ /* 0x000f68000c1e1900 */
[----:B------:R-:W5:Y:S02]  /*0790*/  LDG.E R5, desc[UR4][R2.64] ;  /* 0x0000000402057981 */ /* 0x000f64000c1e1900 */
[----:B-----5:R-:W-:-:S05]  /*07a0*/  FADD R5, R4, R5 ;  /* 0x0000000504057221 */ /* 0x020fca0000000000 */
[----:B------:R0:W-:Y:S02]  /*07b0*/  STG.E desc[UR4][R2.64], R5 ;  /* 0x0000000502007986 */ /* 0x0001e4000c101904 */
.L_x_19:
[----:B------:R-:W-:Y:S05]  /*07c0*/  BSYNC.RECONVERGENT B0 ;  /* 0x0000000000007941 */ /* 0x000fea0003800200 */
.L_x_18:
[----:B------:R-:W-:Y:S06]  /*07d0*/  BAR.SYNC.DEFER_BLOCKING 0x0 ;  /* 0x0000000000007b1d */ /* 0x000fec0000010000 */
[----:B------:R-:W-:Y:S05]  /*07e0*/  @P5 EXIT ;  /* 0x000000000000594d */ /* 0x000fea0003800000 */
[----:B01234-:R-:W2:Y:S01]  /*07f0*/  LDG.E R3, desc[UR4][R2.64] ;  /* 0x0000000402037981 */ /* 0x01fea2000c1e1900 */
[----:B------:R-:W0:Y:S02]  /*0800*/  LDC.64 R4, c[0x0][0x388] ;  /* 0x0000e200ff047b82 */ /* 0x000e240000000a00 */
[----:B0-----:R-:W-:-:S05]  /*0810*/  IMAD.WIDE.U32 R4, R0, 0x4, R4 ;  /* 0x0000000400047825 */ /* 0x001fca00078e0004 */
[----:B--2---:R-:W-:Y:S01]  /*0820*/  STG.E desc[UR4][R4.64], R3 ;  /* 0x0000000304007986 */ /* 0x004fe2000c101904 */
[----:B------:R-:W-:Y:S05]  /*0830*/  EXIT ;  /* 0x000000000000794d */ /* 0x000fea0003800000 */
.L_x_20:
[----:B------:R-:W-:-:S00]  /*0840*/  BRA `(.L_x_20) ;  /* 0xfffffffc00fc7947 */ /* 0x000fc0000383ffff */
[----:B------:R-:W-:-:S00]  /*0850*/  NOP ;  /* 0x0000000000007918 */ /* 0x000fc00000000000 */
        /* <DEDUP_REMOVED lines=10> */
.L_x_21:


//--------------------- .nv.shared.reserved.0     --------------------------
	.section	.nv.shared.reserved.0,"aw",@nobits
	.weak		__nv_reservedSMEM_offset_0_alias
	.size		__nv_reservedSMEM_offset_0_alias, 0, 64
	.other		__nv_reservedSMEM_offset_0_alias,@"STO_CUDA_RESERVED_SHARED STV_DEFAULT"
__nv_reservedSMEM_offset_0_alias:
	.zero		0
	.zero		64


//--------------------- .nv.constant0._Z13reduce_kernelPfS_j --------------------------
	.section	.nv.constant0._Z13reduce_kernelPfS_j,"a",@progbits
	.sectionflags	@""
	.align	4
.nv.constant0._Z13reduce_kernelPfS_j:
	.zero		916


//--------------------- SYMBOLS --------------------------

	.type		.nv.reservedSmem.offset0,@object
	.size		.nv.reservedSmem.offset0,0x4
